//
// Generated by NVIDIA NVVM Compiler
//
// Compiler Build ID: CL-36424714
// Cuda compilation tools, release 13.0, V13.0.88
// Based on NVVM 20.0.0
//

.version 9.0
.target sm_100
.address_size 64

.extern .func  (.param .b64 func_retval0) malloc
(
	.param .b64 malloc_param_0
)
;
.extern .func free
(
	.param .b64 free_param_0
)
;

.func  (.param .b32 func_retval0) _Z4moveP5boardhiii(
	.param .b64 _Z4moveP5boardhiii_param_0,
	.param .b32 _Z4moveP5boardhiii_param_1,
	.param .b32 _Z4moveP5boardhiii_param_2,
	.param .b32 _Z4moveP5boardhiii_param_3,
	.param .b32 _Z4moveP5boardhiii_param_4
)
{
	.reg .pred 	%p<48>;
	.reg .b16 	%rs<55>;
	.reg .b32 	%r<64>;
	.reg .b64 	%rd<65>;

	ld.param.u64 	%rd5, [_Z4moveP5boardhiii_param_0];
	ld.param.u8 	%rs9, [_Z4moveP5boardhiii_param_1];
	ld.param.u32 	%r33, [_Z4moveP5boardhiii_param_2];
	ld.param.u32 	%r61, [_Z4moveP5boardhiii_param_3];
	ld.param.u32 	%r35, [_Z4moveP5boardhiii_param_4];
	cvta.to.global.u64 	%rd1, %rd5;
	ld.global.u8 	%rs1, [%rd1];
	setp.eq.s16 	%p1, %rs1, 10;
	@%p1 bra 	$L__BB0_2;
	ld.global.u8 	%rs10, [%rd1+1];
	setp.eq.s16 	%p2, %rs10, %rs1;
	@%p2 bra 	$L__BB0_54;
$L__BB0_2:
	ld.global.u8 	%rs2, [%rd1+3];
	setp.eq.s16 	%p4, %rs2, 10;
	@%p4 bra 	$L__BB0_5;
	ld.global.u8 	%rs12, [%rd1+4];
	setp.ne.s16 	%p5, %rs12, %rs2;
	@%p5 bra 	$L__BB0_5;
	ld.global.u8 	%rs13, [%rd1+5];
	setp.eq.s16 	%p6, %rs13, %rs2;
	mov.u16 	%rs54, %rs2;
	@%p6 bra 	$L__BB0_21;
$L__BB0_5:
	ld.global.u8 	%rs3, [%rd1+6];
	setp.eq.s16 	%p7, %rs3, 10;
	@%p7 bra 	$L__BB0_8;
	ld.global.u8 	%rs14, [%rd1+7];
	setp.ne.s16 	%p8, %rs14, %rs3;
	@%p8 bra 	$L__BB0_8;
	ld.global.u8 	%rs15, [%rd1+8];
	setp.eq.s16 	%p9, %rs15, %rs3;
	mov.u16 	%rs54, %rs3;
	@%p9 bra 	$L__BB0_21;
$L__BB0_8:
	setp.eq.s16 	%p10, %rs1, 10;
	@%p10 bra 	$L__BB0_10;
	setp.eq.s16 	%p11, %rs2, %rs1;
	setp.eq.s16 	%p12, %rs3, %rs1;
	and.pred  	%p13, %p11, %p12;
	mov.u16 	%rs54, %rs1;
	@%p13 bra 	$L__BB0_21;
$L__BB0_10:
	ld.global.u8 	%rs54, [%rd1+1];
	setp.eq.s16 	%p14, %rs54, 10;
	@%p14 bra 	$L__BB0_13;
	ld.global.u8 	%rs16, [%rd1+4];
	setp.ne.s16 	%p15, %rs16, %rs54;
	@%p15 bra 	$L__BB0_13;
	ld.global.u8 	%rs17, [%rd1+7];
	setp.eq.s16 	%p16, %rs17, %rs54;
	@%p16 bra 	$L__BB0_21;
$L__BB0_13:
	ld.global.u8 	%rs5, [%rd1+2];
	setp.eq.s16 	%p17, %rs5, 10;
	@%p17 bra 	$L__BB0_16;
	ld.global.u8 	%rs18, [%rd1+5];
	setp.ne.s16 	%p18, %rs18, %rs5;
	@%p18 bra 	$L__BB0_16;
	ld.global.u8 	%rs19, [%rd1+8];
	setp.eq.s16 	%p19, %rs19, %rs5;
	mov.u16 	%rs54, %rs5;
	@%p19 bra 	$L__BB0_21;
$L__BB0_16:
	setp.eq.s16 	%p20, %rs1, 10;
	@%p20 bra 	$L__BB0_18;
	ld.global.u8 	%rs20, [%rd1+4];
	setp.eq.s16 	%p21, %rs20, %rs1;
	@%p21 bra 	$L__BB0_55;
$L__BB0_18:
	setp.eq.s16 	%p23, %rs5, 10;
	@%p23 bra 	$L__BB0_20;
	ld.global.u8 	%rs22, [%rd1+4];
	setp.eq.s16 	%p24, %rs22, %rs5;
	setp.eq.s16 	%p25, %rs3, %rs5;
	and.pred  	%p26, %p24, %p25;
	mov.u16 	%rs54, %rs3;
	@%p26 bra 	$L__BB0_21;
$L__BB0_20:
	ld.global.u16 	%rs23, [%rd1+10];
	setp.eq.s16 	%p27, %rs23, 0;
	selp.b16 	%rs54, 20, 10, %p27;
$L__BB0_21:
	setp.ne.s16 	%p28, %rs54, %rs9;
	@%p28 bra 	$L__BB0_23;
	sub.s32 	%r49, 19, %r33;
	bra.uni 	$L__BB0_27;
$L__BB0_23:
	setp.eq.s16 	%p29, %rs54, 10;
	@%p29 bra 	$L__BB0_26;
	setp.eq.s16 	%p30, %rs54, 20;
	@%p30 bra 	$L__BB0_26;
	add.s32 	%r49, %r33, -19;
	bra.uni 	$L__BB0_27;
$L__BB0_26:
	setp.eq.s16 	%p31, %rs54, 20;
	selp.u32 	%r49, 1, 0, %p31;
$L__BB0_27:
	setp.ne.s32 	%p32, %r49, 0;
	@%p32 bra 	$L__BB0_53;
	ld.global.u16 	%r37, [%rd1+10];
	mul.wide.u32 	%rd6, %r37, 8;
	{ // callseq 0, 0
	.param .b64 param0;
	st.param.b64 	[param0], %rd6;
	.param .b64 retval0;
	call.uni (retval0), 
	malloc, 
	(
	param0
	);
	ld.param.b64 	%rd7, [retval0];
	} // callseq 0
	ld.global.u8 	%rs25, [%rd1];
	setp.eq.s16 	%p33, %rs25, 10;
	mov.b32 	%r51, 0;
	@%p33 bra 	$L__BB0_29;
	bra.uni 	$L__BB0_30;
$L__BB0_29:
	{ // callseq 1, 0
	.param .b64 param0;
	st.param.b64 	[param0], 4;
	.param .b64 retval0;
	call.uni (retval0), 
	malloc, 
	(
	param0
	);
	ld.param.b64 	%rd8, [retval0];
	} // callseq 1
	st.u64 	[%rd7], %rd8;
	mov.b16 	%rs26, 0;
	st.u16 	[%rd8], %rs26;
	ld.u64 	%rd10, [%rd7];
	st.u16 	[%rd10+2], %rs26;
	mov.b32 	%r51, 1;
$L__BB0_30:
	ld.global.u8 	%rs27, [%rd1+1];
	setp.ne.s16 	%p34, %rs27, 10;
	@%p34 bra 	$L__BB0_32;
	{ // callseq 2, 0
	.param .b64 param0;
	st.param.b64 	[param0], 4;
	.param .b64 retval0;
	call.uni (retval0), 
	malloc, 
	(
	param0
	);
	ld.param.b64 	%rd11, [retval0];
	} // callseq 2
	mul.wide.u32 	%rd13, %r51, 8;
	add.s64 	%rd14, %rd7, %rd13;
	st.u64 	[%rd14], %rd11;
	mov.b16 	%rs28, 0;
	st.u16 	[%rd11], %rs28;
	ld.u64 	%rd15, [%rd14];
	mov.b16 	%rs29, 1;
	st.u16 	[%rd15+2], %rs29;
	add.s32 	%r51, %r51, 1;
$L__BB0_32:
	ld.global.u8 	%rs30, [%rd1+2];
	setp.ne.s16 	%p35, %rs30, 10;
	@%p35 bra 	$L__BB0_34;
	{ // callseq 3, 0
	.param .b64 param0;
	st.param.b64 	[param0], 4;
	.param .b64 retval0;
	call.uni (retval0), 
	malloc, 
	(
	param0
	);
	ld.param.b64 	%rd16, [retval0];
	} // callseq 3
	mul.wide.u32 	%rd18, %r51, 8;
	add.s64 	%rd19, %rd7, %rd18;
	st.u64 	[%rd19], %rd16;
	mov.b16 	%rs31, 0;
	st.u16 	[%rd16], %rs31;
	ld.u64 	%rd20, [%rd19];
	mov.b16 	%rs32, 2;
	st.u16 	[%rd20+2], %rs32;
	add.s32 	%r51, %r51, 1;
$L__BB0_34:
	ld.global.u8 	%rs33, [%rd1+3];
	setp.ne.s16 	%p36, %rs33, 10;
	@%p36 bra 	$L__BB0_36;
	{ // callseq 4, 0
	.param .b64 param0;
	st.param.b64 	[param0], 4;
	.param .b64 retval0;
	call.uni (retval0), 
	malloc, 
	(
	param0
	);
	ld.param.b64 	%rd21, [retval0];
	} // callseq 4
	mul.wide.u32 	%rd23, %r51, 8;
	add.s64 	%rd24, %rd7, %rd23;
	st.u64 	[%rd24], %rd21;
	mov.b16 	%rs34, 1;
	st.u16 	[%rd21], %rs34;
	ld.u64 	%rd25, [%rd24];
	mov.b16 	%rs35, 0;
	st.u16 	[%rd25+2], %rs35;
	add.s32 	%r51, %r51, 1;
$L__BB0_36:
	ld.global.u8 	%rs36, [%rd1+4];
	setp.ne.s16 	%p37, %rs36, 10;
	@%p37 bra 	$L__BB0_38;
	{ // callseq 5, 0
	.param .b64 param0;
	st.param.b64 	[param0], 4;
	.param .b64 retval0;
	call.uni (retval0), 
	malloc, 
	(
	param0
	);
	ld.param.b64 	%rd26, [retval0];
	} // callseq 5
	mul.wide.u32 	%rd28, %r51, 8;
	add.s64 	%rd29, %rd7, %rd28;
	st.u64 	[%rd29], %rd26;
	mov.b16 	%rs37, 1;
	st.u16 	[%rd26], %rs37;
	ld.u64 	%rd30, [%rd29];
	st.u16 	[%rd30+2], %rs37;
	add.s32 	%r51, %r51, 1;
$L__BB0_38:
	ld.global.u8 	%rs38, [%rd1+5];
	setp.ne.s16 	%p38, %rs38, 10;
	@%p38 bra 	$L__BB0_40;
	{ // callseq 6, 0
	.param .b64 param0;
	st.param.b64 	[param0], 4;
	.param .b64 retval0;
	call.uni (retval0), 
	malloc, 
	(
	param0
	);
	ld.param.b64 	%rd31, [retval0];
	} // callseq 6
	mul.wide.u32 	%rd33, %r51, 8;
	add.s64 	%rd34, %rd7, %rd33;
	st.u64 	[%rd34], %rd31;
	mov.b16 	%rs39, 1;
	st.u16 	[%rd31], %rs39;
	ld.u64 	%rd35, [%rd34];
	mov.b16 	%rs40, 2;
	st.u16 	[%rd35+2], %rs40;
	add.s32 	%r51, %r51, 1;
$L__BB0_40:
	ld.global.u8 	%rs41, [%rd1+6];
	setp.ne.s16 	%p39, %rs41, 10;
	@%p39 bra 	$L__BB0_42;
	{ // callseq 7, 0
	.param .b64 param0;
	st.param.b64 	[param0], 4;
	.param .b64 retval0;
	call.uni (retval0), 
	malloc, 
	(
	param0
	);
	ld.param.b64 	%rd36, [retval0];
	} // callseq 7
	mul.wide.u32 	%rd38, %r51, 8;
	add.s64 	%rd39, %rd7, %rd38;
	st.u64 	[%rd39], %rd36;
	mov.b16 	%rs42, 2;
	st.u16 	[%rd36], %rs42;
	ld.u64 	%rd40, [%rd39];
	mov.b16 	%rs43, 0;
	st.u16 	[%rd40+2], %rs43;
	add.s32 	%r51, %r51, 1;
$L__BB0_42:
	ld.global.u8 	%rs44, [%rd1+7];
	setp.ne.s16 	%p40, %rs44, 10;
	@%p40 bra 	$L__BB0_44;
	{ // callseq 8, 0
	.param .b64 param0;
	st.param.b64 	[param0], 4;
	.param .b64 retval0;
	call.uni (retval0), 
	malloc, 
	(
	param0
	);
	ld.param.b64 	%rd41, [retval0];
	} // callseq 8
	mul.wide.u32 	%rd43, %r51, 8;
	add.s64 	%rd44, %rd7, %rd43;
	st.u64 	[%rd44], %rd41;
	mov.b16 	%rs45, 2;
	st.u16 	[%rd41], %rs45;
	ld.u64 	%rd45, [%rd44];
	mov.b16 	%rs46, 1;
	st.u16 	[%rd45+2], %rs46;
	add.s32 	%r51, %r51, 1;
$L__BB0_44:
	ld.global.u8 	%rs47, [%rd1+8];
	setp.ne.s16 	%p41, %rs47, 10;
	@%p41 bra 	$L__BB0_46;
	{ // callseq 9, 0
	.param .b64 param0;
	st.param.b64 	[param0], 4;
	.param .b64 retval0;
	call.uni (retval0), 
	malloc, 
	(
	param0
	);
	ld.param.b64 	%rd46, [retval0];
	} // callseq 9
	mul.wide.u32 	%rd48, %r51, 8;
	add.s64 	%rd49, %rd7, %rd48;
	st.u64 	[%rd49], %rd46;
	mov.b16 	%rs48, 2;
	st.u16 	[%rd46], %rs48;
	ld.u64 	%rd50, [%rd49];
	st.u16 	[%rd50+2], %rs48;
	add.s32 	%r51, %r51, 1;
$L__BB0_46:
	setp.eq.s32 	%p42, %r51, 0;
	@%p42 bra 	$L__BB0_49;
	sub.s16 	%rs8, 1, %rs9;
	add.s32 	%r5, %r33, 1;
	neg.s32 	%r6, %r35;
	mov.b32 	%r59, 0;
$L__BB0_48:
	mul.wide.u32 	%rd51, %r59, 8;
	add.s64 	%rd52, %rd7, %rd51;
	ld.u64 	%rd53, [%rd52];
	ld.u16 	%r40, [%rd53];
	mul.wide.u32 	%rd54, %r40, 3;
	add.s64 	%rd55, %rd1, %rd54;
	ld.u16 	%rd56, [%rd53+2];
	add.s64 	%rd57, %rd55, %rd56;
	st.global.u8 	[%rd57], %rs9;
	ld.global.u16 	%rs49, [%rd1+10];
	add.s16 	%rs50, %rs49, -1;
	st.global.u16 	[%rd1+10], %rs50;
	neg.s32 	%r41, %r61;
	cvt.u32.u16 	%r42, %rs8;
	and.b32  	%r43, %r42, 255;
	{ // callseq 10, 0
	.param .b64 param0;
	st.param.b64 	[param0], %rd5;
	.param .b32 param1;
	st.param.b32 	[param1], %r43;
	.param .b32 param2;
	st.param.b32 	[param2], %r5;
	.param .b32 param3;
	st.param.b32 	[param3], %r6;
	.param .b32 param4;
	st.param.b32 	[param4], %r41;
	.param .b32 retval0;
	call.uni (retval0), 
	_Z4moveP5boardhiii, 
	(
	param0, 
	param1, 
	param2, 
	param3, 
	param4
	);
	ld.param.b32 	%r44, [retval0];
	} // callseq 10
	neg.s32 	%r46, %r44;
	ld.u64 	%rd58, [%rd52];
	ld.u16 	%r47, [%rd58];
	mul.wide.u32 	%rd59, %r47, 3;
	add.s64 	%rd60, %rd1, %rd59;
	ld.u16 	%rd61, [%rd58+2];
	add.s64 	%rd62, %rd60, %rd61;
	mov.b16 	%rs51, 10;
	st.global.u8 	[%rd62], %rs51;
	ld.global.u16 	%rs52, [%rd1+10];
	add.s16 	%rs53, %rs52, 1;
	st.global.u16 	[%rd1+10], %rs53;
	max.s32 	%r61, %r61, %r46;
	setp.lt.s32 	%p43, %r61, %r35;
	add.s32 	%r59, %r59, 1;
	setp.lt.s32 	%p44, %r59, %r51;
	and.pred  	%p45, %p43, %p44;
	@%p45 bra 	$L__BB0_48;
$L__BB0_49:
	setp.eq.s32 	%p46, %r51, 0;
	@%p46 bra 	$L__BB0_52;
	neg.s32 	%r62, %r51;
	mov.u64 	%rd64, %rd7;
$L__BB0_51:
	ld.u64 	%rd63, [%rd64];
	{ // callseq 11, 0
	.param .b64 param0;
	st.param.b64 	[param0], %rd63;
	call.uni 
	free, 
	(
	param0
	);
	} // callseq 11
	add.s32 	%r62, %r62, 1;
	setp.ne.s32 	%p47, %r62, 0;
	add.s64 	%rd64, %rd64, 8;
	@%p47 bra 	$L__BB0_51;
$L__BB0_52:
	{ // callseq 12, 0
	.param .b64 param0;
	st.param.b64 	[param0], %rd7;
	call.uni 
	free, 
	(
	param0
	);
	} // callseq 12
	mov.u32 	%r49, %r61;
$L__BB0_53:
	st.param.b32 	[func_retval0], %r49;
	ret;
$L__BB0_54:
	ld.global.u8 	%rs11, [%rd1+2];
	setp.eq.s16 	%p3, %rs11, %rs1;
	mov.u16 	%rs54, %rs1;
	@%p3 bra 	$L__BB0_21;
	bra.uni 	$L__BB0_2;
$L__BB0_55:
	ld.global.u8 	%rs21, [%rd1+8];
	setp.eq.s16 	%p22, %rs21, %rs1;
	mov.u16 	%rs54, %rs1;
	@%p22 bra 	$L__BB0_21;
	bra.uni 	$L__BB0_18;

}
	// .globl	_Z14GetScoreKernelP10job_structPi
.visible .entry _Z14GetScoreKernelP10job_structPi(
	.param .u64 .ptr .align 1 _Z14GetScoreKernelP10job_structPi_param_0,
	.param .u64 .ptr .align 1 _Z14GetScoreKernelP10job_structPi_param_1
)
{
	.reg .b32 	%r<8>;
	.reg .b64 	%rd<11>;

	ld.param.u64 	%rd1, [_Z14GetScoreKernelP10job_structPi_param_0];
	ld.param.u64 	%rd2, [_Z14GetScoreKernelP10job_structPi_param_1];
	cvta.to.global.u64 	%rd3, %rd2;
	cvta.to.global.u64 	%rd4, %rd1;
	mov.u32 	%r1, %tid.x;
	mul.wide.u32 	%rd5, %r1, 20;
	add.s64 	%rd6, %rd1, %rd5;
	add.s64 	%rd7, %rd6, 6;
	add.s64 	%rd8, %rd4, %rd5;
	ld.global.u8 	%r2, [%rd8+4];
	ld.global.u32 	%r3, [%rd8];
	neg.s32 	%r4, %r3;
	{ // callseq 13, 0
	.param .b64 param0;
	st.param.b64 	[param0], %rd7;
	.param .b32 param1;
	st.param.b32 	[param1], %r2;
	.param .b32 param2;
	st.param.b32 	[param2], 0;
	.param .b32 param3;
	st.param.b32 	[param3], -9999;
	.param .b32 param4;
	st.param.b32 	[param4], %r4;
	.param .b32 retval0;
	call.uni (retval0), 
	_Z4moveP5boardhiii, 
	(
	param0, 
	param1, 
	param2, 
	param3, 
	param4
	);
	ld.param.b32 	%r5, [retval0];
	} // callseq 13
	neg.s32 	%r7, %r5;
	mul.wide.u32 	%rd9, %r1, 4;
	add.s64 	%rd10, %rd3, %rd9;
	st.global.u32 	[%rd10], %r7;
	ret;

}


// ===== COMPILED SASS (sm_100) =====

	.target	sm_100

	.elftype	@"ET_EXEC"


//--------------------- .note.nv.tkinfo           --------------------------
	.section	.note.nv.tkinfo,"",@"SHT_NOTE"
	.sectionflags	@"SHF_NOTE_NV_TKINFO"
	.tkinfo
        /*0018*/ 	.word	0x00000002
        /*0030*/ 	.string	""
        /*0030*/ 	.string	"ptxas"
        /*0030*/ 	.string	"Cuda compilation tools, release 13.0, V13.0.88"
        /*0030*/ 	.string	"Build cuda_13.0.r13.0/compiler.36424714_0"
        /*0030*/ 	.string	"-arch sm_100 -m 64 "



//--------------------- .note.nv.cuinfo           --------------------------
	.section	.note.nv.cuinfo,"",@"SHT_NOTE"
	.sectionflags	@"SHF_NOTE_NV_CUINFO"
        /*0018*/ 	.short	0x0002
        /*001a*/ 	.short	0x0064
        /*001c*/ 	.short	0x0082
	.zero		2


//--------------------- .nv.info                  --------------------------
	.section	.nv.info,"",@"SHT_CUDA_INFO"
	.align	4


	//----- nvinfo : EIATTR_REGCOUNT
	.align		4
        /*0000*/ 	.byte	0x04, 0x2f
        /*0002*/ 	.short	(.L_1 - .L_0)
	.align		4
.L_0:
        /*0004*/ 	.word	index@(_Z14GetScoreKernelP10job_structPi)
        /*0008*/ 	.word	0x00000022


	//----- nvinfo : EIATTR_FRAME_SIZE
	.align		4
.L_1:
        /*000c*/ 	.byte	0x04, 0x11
        /*000e*/ 	.short	(.L_3 - .L_2)
	.align		4
.L_2:
        /*0010*/ 	.word	index@($_Z14GetScoreKernelP10job_structPi$_Z4moveP5boardhiii)
        /*0014*/ 	.word	0x00000000


	//----- nvinfo : EIATTR_FRAME_SIZE
	.align		4
.L_3:
        /*0018*/ 	.byte	0x04, 0x11
        /*001a*/ 	.short	(.L_5 - .L_4)
	.align		4
.L_4:
        /*001c*/ 	.word	index@(_Z14GetScoreKernelP10job_structPi)
        /*0020*/ 	.word	0x00000000


	//----- nvinfo : EIATTR_MIN_STACK_SIZE
	.align		4
.L_5:
        /*0024*/ 	.byte	0x04, 0x12
        /*0026*/ 	.short	(.L_7 - .L_6)
	.align		4
.L_6:
        /*0028*/ 	.word	index@(_Z14GetScoreKernelP10job_structPi)
        /*002c*/ 	.word	0x00000000
.L_7:


//--------------------- .nv.compat                --------------------------
	.section	.nv.compat,"",@"SHT_CUDA_COMPAT_INFO"
	.align	4
        /*0000*/ 	.byte	0x02, 0x09, 0x00, 0x00, 0x02, 0x02, 0x01, 0x00, 0x02, 0x05, 0x05, 0x00, 0x03, 0x07, 0x01, 0x01
        /*0010*/ 	.byte	0x02, 0x03, 0x00, 0x00, 0x02, 0x06, 0x01, 0x00, 0x04, 0x0b, 0x08, 0x00, 0x09, 0x00, 0x00, 0x00
        /*0020*/ 	.byte	0x00, 0x00, 0x00, 0x00


//--------------------- .nv.info._Z14GetScoreKernelP10job_structPi --------------------------
	.section	.nv.info._Z14GetScoreKernelP10job_structPi,"",@"SHT_CUDA_INFO"
	.sectionflags	@""
	.align	4


	//----- nvinfo : EIATTR_CUDA_API_VERSION
	.align		4
        /*0000*/ 	.byte	0x04, 0x37
        /*0002*/ 	.short	(.L_9 - .L_8)
.L_8:
        /*0004*/ 	.word	0x00000082


	//----- nvinfo : EIATTR_KPARAM_INFO
	.align		4
.L_9:
        /*0008*/ 	.byte	0x04, 0x17
        /*000a*/ 	.short	(.L_11 - .L_10)
.L_10:
        /*000c*/ 	.word	0x00000000
        /*0010*/ 	.short	0x0001
        /*0012*/ 	.short	0x0008
        /*0014*/ 	.byte	0x00, 0xf5, 0x21, 0x00


	//----- nvinfo : EIATTR_KPARAM_INFO
	.align		4
.L_11:
        /*0018*/ 	.byte	0x04, 0x17
        /*001a*/ 	.short	(.L_13 - .L_12)
.L_12:
        /*001c*/ 	.word	0x00000000
        /*0020*/ 	.short	0x0000
        /*0022*/ 	.short	0x0000
        /*0024*/ 	.byte	0x00, 0xf5, 0x21, 0x00


	//----- nvinfo : EIATTR_SPARSE_MMA_MASK
	.align		4
.L_13:
        /*0028*/ 	.byte	0x03, 0x50
        /*002a*/ 	.short	0x0000


	//----- nvinfo : EIATTR_MAXREG_COUNT
	.align		4
        /*002c*/ 	.byte	0x03, 0x1b
        /*002e*/ 	.short	0x00ff


	//----- nvinfo : EIATTR_EXTERNS
	.align		4
        /*0030*/ 	.byte	0x04, 0x0f
        /*0032*/ 	.short	(.L_15 - .L_14)


	//   ....[0]....
	.align		4
.L_14:
        /*0034*/ 	.word	index@(malloc)


	//   ....[1]....
	.align		4
        /*0038*/ 	.word	index@(free)


	//----- nvinfo : EIATTR_MERCURY_ISA_VERSION
	.align		4
.L_15:
        /*003c*/ 	.byte	0x03, 0x5f
        /*003e*/ 	.short	0x0101


	//----- nvinfo : EIATTR_VRC_CTA_INIT_COUNT
	.align		4
        /*0040*/ 	.byte	0x02, 0x4a
	.zero		1
	.zero		1


	//----- nvinfo : EIATTR_SYSCALL_OFFSETS
	.align		4
        /*0044*/ 	.byte	0x04, 0x46
        /*0046*/ 	.short	(.L_17 - .L_16)


	//   ....[0]....
.L_16:
        /*0048*/ 	.word	0x00000cc0


	//   ....[1]....
        /*004c*/ 	.word	0x00000db0


	//   ....[2]....
        /*0050*/ 	.word	0x00000f30


	//   ....[3]....
        /*0054*/ 	.word	0x000010d0


	//   ....[4]....
        /*0058*/ 	.word	0x00001270


	//   ....[5]....
        /*005c*/ 	.word	0x00001410


	//   ....[6]....
        /*0060*/ 	.word	0x000015b0


	//   ....[7]....
        /*0064*/ 	.word	0x00001760


	//   ....[8]....
        /*0068*/ 	.word	0x00001900


	//   ....[9]....
        /*006c*/ 	.word	0x00001ab0


	//   ....[10]....
        /*0070*/ 	.word	0x00002020


	//   ....[11]....
        /*0074*/ 	.word	0x000020d0


	//----- nvinfo : EIATTR_EXIT_INSTR_OFFSETS
	.align		4
.L_17:
        /*0078*/ 	.byte	0x04, 0x1c
        /*007a*/ 	.short	(.L_19 - .L_18)


	//   ....[0]....
.L_18:
        /*007c*/ 	.word	0x00000130


	//----- nvinfo : EIATTR_CRS_STACK_SIZE
	.align		4
.L_19:
        /*0080*/ 	.byte	0x04, 0x1e
        /*0082*/ 	.short	(.L_21 - .L_20)
.L_20:
        /*0084*/ 	.word	0x00000000


	//----- nvinfo : EIATTR_CBANK_PARAM_SIZE
	.align		4
.L_21:
        /*0088*/ 	.byte	0x03, 0x19
        /*008a*/ 	.short	0x0010


	//----- nvinfo : EIATTR_PARAM_CBANK
	.align		4
        /*008c*/ 	.byte	0x04, 0x0a
        /*008e*/ 	.short	(.L_23 - .L_22)
	.align		4
.L_22:
        /*0090*/ 	.word	index@(.nv.constant0._Z14GetScoreKernelP10job_structPi)
        /*0094*/ 	.short	0x0380
        /*0096*/ 	.short	0x0010


	//----- nvinfo : EIATTR_SW_WAR
	.align		4
.L_23:
        /*0098*/ 	.byte	0x04, 0x36
        /*009a*/ 	.short	(.L_25 - .L_24)
.L_24:
        /*009c*/ 	.word	0x00000008
.L_25:


//--------------------- .nv.callgraph             --------------------------
	.section	.nv.callgraph,"",@"SHT_CUDA_CALLGRAPH"
	.align	4
	.sectionentsize	8
	.align		4
        /*0000*/ 	.word	0x00000000
	.align		4
        /*0004*/ 	.word	0xffffffff
	.align		4
        /*0008*/ 	.word	index@(_Z14GetScoreKernelP10job_structPi)
	.align		4
        /*000c*/ 	.word	index@(free)
	.align		4
        /*0010*/ 	.word	index@(_Z14GetScoreKernelP10job_structPi)
	.align		4
        /*0014*/ 	.word	index@(malloc)
	.align		4
        /*0018*/ 	.word	0x00000000
	.align		4
        /*001c*/ 	.word	0xfffffffe
	.align		4
        /*0020*/ 	.word	0x00000000
	.align		4
        /*0024*/ 	.word	0xfffffffd
	.align		4
        /*0028*/ 	.word	0x00000000
	.align		4
        /*002c*/ 	.word	0xfffffffc


//--------------------- .nv.constant4             --------------------------
	.section	.nv.constant4,"a",@progbits
	.align	8
	.align		8
.nv.constant4:
        /*0000*/ 	.dword	malloc
	.align		8
        /*0008*/ 	.dword	free


//--------------------- .text._Z14GetScoreKernelP10job_structPi --------------------------
	.section	.text._Z14GetScoreKernelP10job_structPi,"ax",@progbits
	.align	128
        .global         _Z14GetScoreKernelP10job_structPi
        .type           _Z14GetScoreKernelP10job_structPi,@function
        .size           _Z14GetScoreKernelP10job_structPi,(.L_x_59 - _Z14GetScoreKernelP10job_structPi)
        .other          _Z14GetScoreKernelP10job_structPi,@"STO_CUDA_ENTRY STV_DEFAULT"
_Z14GetScoreKernelP10job_structPi:
.text._Z14GetScoreKernelP10job_structPi:
[----:B------:R-:W0:Y:S01]  /*0000*/  LDC R1, c[0x0][0x37c] ;  /* 0x0000df00ff017b82 */ /* 0x000e220000000800 */
[----:B------:R-:W1:Y:S07]  /*0010*/  S2R R2, SR_TID.X ;  /* 0x0000000000027919 */ /* 0x000e6e0000002100 */
[----:B------:R-:W1:Y:S01]  /*0020*/  LDC.64 R10, c[0x0][0x380] ;  /* 0x0000e000ff0a7b82 */ /* 0x000e620000000a00 */
[----:B------:R-:W2:Y:S01]  /*0030*/  LDCU.64 UR36, c[0x0][0x358] ;  /* 0x00006b00ff2477ac */ /* 0x000ea20008000a00 */
[----:B-1----:R-:W-:-:S05]  /*0040*/  IMAD.WIDE.U32 R10, R2, 0x14, R10 ;  /* 0x00000014020a7825 */ /* 0x002fca00078e000a */
[----:B--2---:R-:W2:Y:S04]  /*0050*/  LDG.E R9, desc[UR36][R10.64] ;  /* 0x000000240a097981 */ /* 0x004ea8000c1e1900 */
[----:B------:R1:W5:Y:S01]  /*0060*/  LDG.E.U8 R6, desc[UR36][R10.64+0x4] ;  /* 0x000004240a067981 */ /* 0x000362000c1e1100 */
[----:B------:R-:W-:Y:S01]  /*0070*/  IADD3 R4, P0, PT, R10, 0x6, RZ ;  /* 0x000000060a047810 */ /* 0x000fe20007f1e0ff */
[----:B------:R-:W-:Y:S01]  /*0080*/  IMAD.MOV.U32 R7, RZ, RZ, RZ ;  /* 0x000000ffff077224 */ /* 0x000fe200078e00ff */
[----:B------:R-:W-:Y:S01]  /*0090*/  MOV R20, 0xf0 ;  /* 0x000000f000147802 */ /* 0x000fe20000000f00 */
[----:B------:R-:W-:Y:S02]  /*00a0*/  IMAD.MOV.U32 R8, RZ, RZ, -0x270f ;  /* 0xffffd8f1ff087424 */ /* 0x000fe400078e00ff */
[----:B------:R-:W-:-:S02]  /*00b0*/  IMAD.X R5, RZ, RZ, R11, P0 ;  /* 0x000000ffff057224 */ /* 0x000fc400000e060b */
[----:B------:R-:W-:Y:S02]  /*00c0*/  IMAD.MOV.U32 R21, RZ, RZ, 0x0 ;  /* 0x00000000ff157424 */ /* 0x000fe400078e00ff */
[----:B012---:R-:W-:-:S07]  /*00d0*/  IMAD.MOV R9, RZ, RZ, -R9 ;  /* 0x000000ffff097224 */ /* 0x007fce00078e0a09 */
[----:B-----5:R-:W-:Y:S05]  /*00e0*/  CALL.REL.NOINC `($_Z14GetScoreKernelP10job_structPi$_Z4moveP5boardhiii) ;  /* 0x0000000000147944 */ /* 0x020fea0003c00000 */
[----:B------:R-:W0:Y:S01]  /*00f0*/  LDC.64 R6, c[0x0][0x388] ;  /* 0x0000e200ff067b82 */ /* 0x000e220000000a00 */
[----:B------:R-:W-:Y:S02]  /*0100*/  IMAD.MOV R4, RZ, RZ, -R4 ;  /* 0x000000ffff047224 */ /* 0x000fe400078e0a04 */
[----:B0-----:R-:W-:-:S05]  /*0110*/  IMAD.WIDE.U32 R2, R2, 0x4, R6 ;  /* 0x0000000402027825 */ /* 0x001fca00078e0006 */
[----:B------:R-:W-:Y:S01]  /*0120*/  STG.E desc[UR36][R2.64], R4 ;  /* 0x0000000402007986 */ /* 0x000fe2000c101924 */
[----:B------:R-:W-:Y:S05]  /*0130*/  EXIT ;  /* 0x000000000000794d */ /* 0x000fea0003800000 */
        .type           $_Z14GetScoreKernelP10job_structPi$_Z4moveP5boardhiii,@function
        .size           $_Z14GetScoreKernelP10job_structPi$_Z4moveP5boardhiii,(.L_x_59 - $_Z14GetScoreKernelP10job_structPi$_Z4moveP5boardhiii)
$_Z14GetScoreKernelP10job_structPi$_Z4moveP5boardhiii:
[----:B------:R-:W-:-:S05]  /*0140*/  VIADD R1, R1, 0xffffffc0 ;  /* 0xffffffc001017836 */ /* 0x000fca0000000000 */
[----:B------:R0:W-:Y:S04]  /*0150*/  STL [R1+0x3c], R31 ;  /* 0x00003c1f01007387 */ /* 0x0001e80000100800 */
[----:B------:R1:W-:Y:S04]  /*0160*/  STL [R1+0x38], R30 ;  /* 0x0000381e01007387 */ /* 0x0003e80000100800 */
[----:B------:R-:W-:Y:S01]  /*0170*/  STL [R1+0x34], R29 ;  /* 0x0000341d01007387 */ /* 0x000fe20000100800 */
[----:B0-----:R-:W-:-:S03]  /*0180*/  IMAD.MOV.U32 R31, RZ, RZ, R5 ;  /* 0x000000ffff1f7224 */ /* 0x001fc600078e0005 */
[----:B------:R-:W-:Y:S01]  /*0190*/  STL [R1+0x30], R28 ;  /* 0x0000301c01007387 */ /* 0x000fe20000100800 */
[----:B-1----:R-:W-:-:S03]  /*01a0*/  IMAD.MOV.U32 R30, RZ, RZ, R4 ;  /* 0x000000ffff1e7224 */ /* 0x002fc600078e0004 */
[----:B------:R-:W-:Y:S04]  /*01b0*/  STL [R1+0x2c], R27 ;  /* 0x00002c1b01007387 */ /* 0x000fe80000100800 */
[----:B------:R-:W-:Y:S04]  /*01c0*/  STL [R1+0x28], R25 ;  /* 0x0000281901007387 */ /* 0x000fe80000100800 */
[----:B------:R-:W-:Y:S04]  /*01d0*/  STL [R1+0x24], R24 ;  /* 0x0000241801007387 */ /* 0x000fe80000100800 */
[----:B------:R0:W-:Y:S04]  /*01e0*/  STL [R1+0x20], R23 ;  /* 0x0000201701007387 */ /* 0x0001e80000100800 */
[----:B------:R-:W-:Y:S04]  /*01f0*/  STL [R1+0x1c], R22 ;  /* 0x00001c1601007387 */ /* 0x000fe80000100800 */
[----:B------:R-:W-:Y:S01]  /*0200*/  STL [R1+0x18], R21 ;  /* 0x0000181501007387 */ /* 0x000fe20000100800 */
[----:B0-----:R-:W-:-:S03]  /*0210*/  IMAD.MOV.U32 R23, RZ, RZ, R7 ;  /* 0x000000ffff177224 */ /* 0x001fc600078e0007 */
[----:B------:R-:W-:Y:S04]  /*0220*/  STL [R1+0x14], R20 ;  /* 0x0000141401007387 */ /* 0x000fe80000100800 */
[----:B------:R0:W-:Y:S04]  /*0230*/  STL [R1+0x10], R19 ;  /* 0x0000101301007387 */ /* 0x0001e80000100800 */
[----:B------:R-:W-:Y:S04]  /*0240*/  STL [R1+0xc], R18 ;  /* 0x00000c1201007387 */ /* 0x000fe80000100800 */
[----:B------:R1:W-:Y:S01]  /*0250*/  STL [R1+0x8], R17 ;  /* 0x0000081101007387 */ /* 0x0003e20000100800 */
[----:B0-----:R-:W-:-:S03]  /*0260*/  IMAD.MOV.U32 R19, RZ, RZ, R9 ;  /* 0x000000ffff137224 */ /* 0x001fc600078e0009 */
[----:B------:R0:W-:Y:S04]  /*0270*/  STL [R1+0x4], R16 ;  /* 0x0000041001007387 */ /* 0x0001e80000100800 */
[----:B------:R2:W-:Y:S01]  /*0280*/  STL [R1], R2 ;  /* 0x0000000201007387 */ /* 0x0005e20000100800 */
[----:B-1----:R-:W1:Y:S05]  /*0290*/  BMOV.32.CLEAR R17, B7 ;  /* 0x0000000007117355 */ /* 0x002e6a0000100000 */
[----:B0-----:R-:W0:Y:S05]  /*02a0*/  BMOV.32.CLEAR R16, B6 ;  /* 0x0000000006107355 */ /* 0x001e2a0000100000 */
[----:B--2---:R-:W-:Y:S01]  /*02b0*/  IMAD.MOV.U32 R2, RZ, RZ, R8 ;  /* 0x000000ffff027224 */ /* 0x004fe200078e0008 */
[----:B------:R-:W2:Y:S02]  /*02c0*/  LDC.64 R28, c[0x0][0x358] ;  /* 0x0000d600ff1c7b82 */ /* 0x000ea40000000a00 */
[----:B--2---:R-:W-:-:S02]  /*02d0*/  R2UR UR4, R28 ;  /* 0x000000001c0472ca */ /* 0x004fc400000e0000 */
[----:B------:R-:W-:-:S13]  /*02e0*/  R2UR UR5, R29 ;  /* 0x000000001d0572ca */ /* 0x000fda00000e0000 */
[----:B------:R-:W2:Y:S01]  /*02f0*/  LDG.E.U8 R5, desc[UR4][R30.64] ;  /* 0x000000041e057981 */ /* 0x000ea2000c1e1100 */
[----:B------:R-:W-:Y:S04]  /*0300*/  BSSY.RECONVERGENT B0, `(.L_x_0) ;  /* 0x0000086000007945 */ /* 0x000fe80003800200 */
[----:B------:R-:W-:Y:S01]  /*0310*/  BSSY.RELIABLE B1, `(.L_x_1) ;  /* 0x0000010000017945 */ /* 0x000fe20003800100 */
[----:B------:R-:W-:Y:S02]  /*0320*/  PRMT R18, R6, 0x7770, RZ ;  /* 0x0000777006127816 */ /* 0x000fe400000000ff */
[----:B--2---:R-:W-:-:S13]  /*0330*/  ISETP.NE.AND P0, PT, R5, 0xa, PT ;  /* 0x0000000a0500780c */ /* 0x004fda0003f05270 */
[----:B01----:R-:W-:Y:S05]  /*0340*/  @!P0 BRA `(.L_x_2) ;  /* 0x0000000000308947 */ /* 0x003fea0003800000 */
[----:B------:R-:W-:Y:S02]  /*0350*/  R2UR UR4, R28 ;  /* 0x000000001c0472ca */ /* 0x000fe400000e0000 */
[----:B------:R-:W-:-:S13]  /*0360*/  R2UR UR5, R29 ;  /* 0x000000001d0572ca */ /* 0x000fda00000e0000 */
[----:B------:R-:W2:Y:S02]  /*0370*/  LDG.E.U8 R0, desc[UR4][R30.64+0x1] ;  /* 0x000001041e007981 */ /* 0x000ea4000c1e1100 */
[----:B--2---:R-:W-:-:S13]  /*0380*/  ISETP.NE.AND P1, PT, R0, R5, PT ;  /* 0x000000050000720c */ /* 0x004fda0003f25270 */
[----:B------:R-:W-:Y:S05]  /*0390*/  @P1 BRA `(.L_x_2) ;  /* 0x00000000001c1947 */ /* 0x000fea0003800000 */
[----:B------:R-:W-:Y:S02]  /*03a0*/  R2UR UR4, R28 ;  /* 0x000000001c0472ca */ /* 0x000fe400000e0000 */
[----:B------:R-:W-:-:S13]  /*03b0*/  R2UR UR5, R29 ;  /* 0x000000001d0572ca */ /* 0x000fda00000e0000 */
[----:B------:R-:W2:Y:S02]  /*03c0*/  LDG.E.U8 R0, desc[UR4][R30.64+0x2] ;  /* 0x000002041e007981 */ /* 0x000ea4000c1e1100 */
[----:B--2---:R-:W-:Y:S02]  /*03d0*/  ISETP.NE.AND P1, PT, R0, R5, PT ;  /* 0x000000050000720c */ /* 0x004fe40003f25270 */
[----:B------:R-:W-:-:S11]  /*03e0*/  PRMT R0, R5, 0x7610, R0 ;  /* 0x0000761005007816 */ /* 0x000fd60000000000 */
[----:B------:R-:W-:Y:S05]  /*03f0*/  @!P1 BREAK.RELIABLE B1 ;  /* 0x0000000000019942 */ /* 0x000fea0003800100 */
[----:B------:R-:W-:Y:S05]  /*0400*/  @!P1 BRA `(.L_x_3) ;  /* 0x0000000400d49947 */ /* 0x000fea0003800000 */
.L_x_2:
[----:B------:R-:W-:Y:S05]  /*0410*/  BSYNC.RELIABLE B1 ;  /* 0x0000000000017941 */ /* 0x000fea0003800100 */
.L_x_1:
[----:B------:R-:W-:Y:S02]  /*0420*/  R2UR UR4, R28 ;  /* 0x000000001c0472ca */ /* 0x000fe400000e0000 */
[----:B------:R-:W-:-:S13]  /*0430*/  R2UR UR5, R29 ;  /* 0x000000001d0572ca */ /* 0x000fda00000e0000 */
[----:B------:R-:W2:Y:S01]  /*0440*/  LDG.E.U8 R3, desc[UR4][R30.64+0x3] ;  /* 0x000003041e037981 */ /* 0x000ea2000c1e1100 */
[----:B------:R-:W-:Y:S01]  /*0450*/  BSSY.RELIABLE B1, `(.L_x_4) ;  /* 0x000000f000017945 */ /* 0x000fe20003800100 */
[----:B--2---:R-:W-:-:S13]  /*0460*/  ISETP.NE.AND P1, PT, R3, 0xa, PT ;  /* 0x0000000a0300780c */ /* 0x004fda0003f25270 */
[----:B------:R-:W-:Y:S05]  /*0470*/  @!P1 BRA `(.L_x_5) ;  /* 0x0000000000309947 */ /* 0x000fea0003800000 */
        /* <DEDUP_REMOVED lines=12> */
.L_x_5:
[----:B------:R-:W-:Y:S05]  /*0540*/  BSYNC.RELIABLE B1 ;  /* 0x0000000000017941 */ /* 0x000fea0003800100 */
.L_x_4:
        /* <DEDUP_REMOVED lines=18> */
.L_x_7:
[----:B------:R-:W-:Y:S05]  /*0670*/  BSYNC.RELIABLE B1 ;  /* 0x0000000000017941 */ /* 0x000fea0003800100 */
.L_x_6:
[----:B------:R-:W-:Y:S04]  /*0680*/  BSSY.RELIABLE B1, `(.L_x_8) ;  /* 0x0000007000017945 */ /* 0x000fe80003800100 */
[----:B------:R-:W-:Y:S05]  /*0690*/  @!P0 BRA `(.L_x_9) ;  /* 0x0000000000148947 */ /* 0x000fea0003800000 */
[-C--:B------:R-:W-:Y:S02]  /*06a0*/  ISETP.EQ.AND P2, PT, R3, R5.reuse, PT ;  /* 0x000000050300720c */ /* 0x080fe40003f42270 */
[----:B------:R-:W-:Y:S02]  /*06b0*/  ISETP.NE.AND P1, PT, R7, R5, PT ;  /* 0x000000050700720c */ /* 0x000fe40003f25270 */
[----:B------:R-:W-:-:S11]  /*06c0*/  PRMT R0, R5, 0x7610, R0 ;  /* 0x0000761005007816 */ /* 0x000fd60000000000 */
[----:B------:R-:W-:Y:S05]  /*06d0*/  @!P1 BREAK.RELIABLE P2, B1 ;  /* 0x0000000000019942 */ /* 0x000fea0001000100 */
[----:B------:R-:W-:Y:S05]  /*06e0*/  @!P1 BRA P2, `(.L_x_3) ;  /* 0x00000004001c9947 */ /* 0x000fea0001000000 */
.L_x_9:
[----:B------:R-:W-:Y:S05]  /*06f0*/  BSYNC.RELIABLE B1 ;  /* 0x0000000000017941 */ /* 0x000fea0003800100 */
.L_x_8:
        /* <DEDUP_REMOVED lines=8> */
[----:B------:R-:W2:Y:S01]  /*0780*/  LDG.E.U8 R4, desc[UR4][R30.64+0x4] ;  /* 0x000004041e047981 */ /* 0x000ea2000c1e1100 */
[----:B------:R-:W-:-:S04]  /*0790*/  PRMT R3, R0, 0x9910, RZ ;  /* 0x0000991000037816 */ /* 0x000fc800000000ff */
[----:B--2---:R-:W-:-:S13]  /*07a0*/  ISETP.NE.AND P1, PT, R4, R3, PT ;  /* 0x000000030400720c */ /* 0x004fda0003f25270 */
[----:B------:R-:W-:Y:S05]  /*07b0*/  @P1 BRA `(.L_x_11) ;  /* 0x0000000000181947 */ /* 0x000fea0003800000 */
[----:B------:R-:W-:Y:S02]  /*07c0*/  R2UR UR4, R28 ;  /* 0x000000001c0472ca */ /* 0x000fe400000e0000 */
[----:B------:R-:W-:-:S13]  /*07d0*/  R2UR UR5, R29 ;  /* 0x000000001d0572ca */ /* 0x000fda00000e0000 */
[----:B------:R-:W2:Y:S02]  /*07e0*/  LDG.E.U8 R4, desc[UR4][R30.64+0x7] ;  /* 0x000007041e047981 */ /* 0x000ea4000c1e1100 */
[----:B--2---:R-:W-:-:S13]  /*07f0*/  ISETP.NE.AND P1, PT, R4, R3, PT ;  /* 0x000000030400720c */ /* 0x004fda0003f25270 */
[----:B------:R-:W-:Y:S05]  /*0800*/  @!P1 BREAK.RELIABLE B1 ;  /* 0x0000000000019942 */ /* 0x000fea0003800100 */
[----:B------:R-:W-:Y:S05]  /*0810*/  @!P1 BRA `(.L_x_3) ;  /* 0x0000000000d09947 */ /* 0x000fea0003800000 */
.L_x_11:
[----:B------:R-:W-:Y:S05]  /*0820*/  BSYNC.RELIABLE B1 ;  /* 0x0000000000017941 */ /* 0x000fea0003800100 */
.L_x_10:
        /* <DEDUP_REMOVED lines=13> */
[----:B------:R-:W2:Y:S01]  /*0900*/  LDG.E.U8 R3, desc[UR4][R30.64+0x8] ;  /* 0x000008041e037981 */ /* 0x000ea2000c1e1100 */
[----:B------:R-:W-:Y:S02]  /*0910*/  PRMT R0, R4, 0x7610, R0 ;  /* 0x0000761004007816 */ /* 0x000fe40000000000 */
[----:B--2---:R-:W-:-:S13]  /*0920*/  ISETP.NE.AND P2, PT, R3, R4, PT ;  /* 0x000000040300720c */ /* 0x004fda0003f45270 */
[----:B------:R-:W-:Y:S05]  /*0930*/  @!P2 BREAK.RELIABLE B1 ;  /* 0x000000000001a942 */ /* 0x000fea0003800100 */
[----:B------:R-:W-:Y:S05]  /*0940*/  @!P2 BRA `(.L_x_3) ;  /* 0x000000000084a947 */ /* 0x000fea0003800000 */
.L_x_13:
[----:B------:R-:W-:Y:S05]  /*0950*/  BSYNC.RELIABLE B1 ;  /* 0x0000000000017941 */ /* 0x000fea0003800100 */
.L_x_12:
[----:B------:R-:W-:Y:S04]  /*0960*/  BSSY.RELIABLE B1, `(.L_x_14) ;  /* 0x000000e000017945 */ /* 0x000fe80003800100 */
        /* <DEDUP_REMOVED lines=13> */
.L_x_15:
[----:B------:R-:W-:Y:S05]  /*0a40*/  BSYNC.RELIABLE B1 ;  /* 0x0000000000017941 */ /* 0x000fea0003800100 */
.L_x_14:
[----:B------:R-:W-:Y:S04]  /*0a50*/  BSSY.RELIABLE B1, `(.L_x_16) ;  /* 0x000000a000017945 */ /* 0x000fe80003800100 */
[----:B------:R-:W-:Y:S05]  /*0a60*/  @!P1 BRA `(.L_x_17) ;  /* 0x0000000000209947 */ /* 0x000fea0003800000 */
[----:B------:R-:W-:Y:S02]  /*0a70*/  R2UR UR4, R28 ;  /* 0x000000001c0472ca */ /* 0x000fe400000e0000 */
[----:B------:R-:W-:-:S13]  /*0a80*/  R2UR UR5, R29 ;  /* 0x000000001d0572ca */ /* 0x000fda00000e0000 */
[----:B------:R-:W2:Y:S01]  /*0a90*/  LDG.E.U8 R3, desc[UR4][R30.64+0x4] ;  /* 0x000004041e037981 */ /* 0x000ea2000c1e1100 */
[CC--:B------:R-:W-:Y:S02]  /*0aa0*/  ISETP.NE.AND P0, PT, R7.reuse, R4.reuse, PT ;  /* 0x000000040700720c */ /* 0x0c0fe40003f05270 */
[----:B------:R-:W-:Y:S02]  /*0ab0*/  PRMT R0, R7, 0x7610, R0 ;  /* 0x0000761007007816 */ /* 0x000fe40000000000 */
[----:B--2---:R-:W-:-:S13]  /*0ac0*/  ISETP.EQ.AND P1, PT, R3, R4, PT ;  /* 0x000000040300720c */ /* 0x004fda0003f22270 */
[----:B------:R-:W-:Y:S05]  /*0ad0*/  @!P0 BREAK.RELIABLE P1, B1 ;  /* 0x0000000000018942 */ /* 0x000fea0000800100 */
[----:B------:R-:W-:Y:S05]  /*0ae0*/  @!P0 BRA P1, `(.L_x_3) ;  /* 0x00000000001c8947 */ /* 0x000fea0000800000 */
.L_x_17:
[----:B------:R-:W-:Y:S05]  /*0af0*/  BSYNC.RELIABLE B1 ;  /* 0x0000000000017941 */ /* 0x000fea0003800100 */
.L_x_16:
[----:B------:R-:W-:Y:S02]  /*0b00*/  R2UR UR4, R28 ;  /* 0x000000001c0472ca */ /* 0x000fe400000e0000 */
[----:B------:R-:W-:-:S13]  /*0b10*/  R2UR UR5, R29 ;  /* 0x000000001d0572ca */ /* 0x000fda00000e0000 */
[----:B------:R-:W2:Y:S01]  /*0b20*/  LDG.E.U16 R3, desc[UR4][R30.64+0xa] ;  /* 0x00000a041e037981 */ /* 0x000ea2000c1e1500 */
[----:B------:R-:W-:Y:S01]  /*0b30*/  IMAD.MOV.U32 R0, RZ, RZ, 0x14 ;  /* 0x00000014ff007424 */ /* 0x000fe200078e00ff */
[----:B--2---:R-:W-:-:S04]  /*0b40*/  ISETP.NE.AND P0, PT, R3, RZ, PT ;  /* 0x000000ff0300720c */ /* 0x004fc80003f05270 */
[----:B------:R-:W-:-:S09]  /*0b50*/  SEL R0, R0, 0xa, !P0 ;  /* 0x0000000a00007807 */ /* 0x000fd20004000000 */
.L_x_3:
[----:B------:R-:W-:Y:S05]  /*0b60*/  BSYNC.RECONVERGENT B0 ;  /* 0x0000000000007941 */ /* 0x000fea0003800200 */
.L_x_0:
[----:B------:R-:W-:Y:S01]  /*0b70*/  PRMT R3, R0, 0x9910, RZ ;  /* 0x0000991000037816 */ /* 0x000fe200000000ff */
[----:B------:R-:W-:Y:S01]  /*0b80*/  BSSY.RECONVERGENT B0, `(.L_x_18) ;  /* 0x0000009000007945 */ /* 0x000fe20003800200 */
[----:B------:R-:W-:-:S04]  /*0b90*/  PRMT R0, R18, 0x9910, RZ ;  /* 0x0000991012007816 */ /* 0x000fc800000000ff */
[----:B------:R-:W-:-:S13]  /*0ba0*/  ISETP.NE.AND P0, PT, R3, R0, PT ;  /* 0x000000000300720c */ /* 0x000fda0003f05270 */
[----:B------:R-:W-:Y:S01]  /*0bb0*/  @!P0 IADD3 R4, PT, PT, -R23, 0x13, RZ ;  /* 0x0000001317048810 */ /* 0x000fe20007ffe1ff */
[----:B------:R-:W-:Y:S06]  /*0bc0*/  @!P0 BRA `(.L_x_19) ;  /* 0x0000000000108947 */ /* 0x000fec0003800000 */
[----:B------:R-:W-:-:S04]  /*0bd0*/  ISETP.NE.AND P0, PT, R3, 0x14, PT ;  /* 0x000000140300780c */ /* 0x000fc80003f05270 */
[----:B------:R-:W-:-:S13]  /*0be0*/  ISETP.EQ.OR P1, PT, R3, 0xa, !P0 ;  /* 0x0000000a0300780c */ /* 0x000fda0004722670 */
[----:B------:R-:W-:Y:S01]  /*0bf0*/  @!P1 VIADD R4, R23, 0xffffffed ;  /* 0xffffffed17049836 */ /* 0x000fe20000000000 */
[----:B------:R-:W-:-:S07]  /*0c00*/  @P1 SEL R4, RZ, 0x1, P0 ;  /* 0x00000001ff041807 */ /* 0x000fce0000000000 */
.L_x_19:
[----:B------:R-:W-:Y:S05]  /*0c10*/  BSYNC.RECONVERGENT B0 ;  /* 0x0000000000007941 */ /* 0x000fea0003800200 */
.L_x_18:
[----:B------:R-:W-:Y:S01]  /*0c20*/  ISETP.NE.AND P0, PT, R4, RZ, PT ;  /* 0x000000ff0400720c */ /* 0x000fe20003f05270 */
[----:B------:R-:W-:-:S12]  /*0c30*/  BSSY.RECONVERGENT B7, `(.L_x_20) ;  /* 0x000014c000077945 */ /* 0x000fd80003800200 */
[----:B------:R-:W-:Y:S05]  /*0c40*/  @P0 BRA `(.L_x_21) ;  /* 0x0000001400280947 */ /* 0x000fea0003800000 */
[----:B------:R-:W-:Y:S02]  /*0c50*/  R2UR UR4, R28 ;  /* 0x000000001c0472ca */ /* 0x000fe400000e0000 */
[----:B------:R-:W-:-:S13]  /*0c60*/  R2UR UR5, R29 ;  /* 0x000000001d0572ca */ /* 0x000fda00000e0000 */
[----:B------:R-:W2:Y:S01]  /*0c70*/  LDG.E.U16 R4, desc[UR4][R30.64+0xa] ;  /* 0x00000a041e047981 */ /* 0x000ea2000c1e1500 */
[----:B------:R-:W-:-:S04]  /*0c80*/  MOV R0, 0x0 ;  /* 0x0000000000007802 */ /* 0x000fc80000000f00 */
[----:B------:R0:W1:Y:S02]  /*0c90*/  LDC.64 R6, c[0x4][R0] ;  /* 0x0100000000067b82 */ /* 0x0000640000000a00 */
[----:B012---:R-:W-:-:S07]  /*0ca0*/  IMAD.WIDE.U32 R4, R4, 0x8, RZ ;  /* 0x0000000804047825 */ /* 0x007fce00078e00ff */
[----:B------:R-:W-:-:S07]  /*0cb0*/  LEPC R20, `(.L_x_22) ;  /* 0x000000001014794e */ /* 0x000fce0000000000 */
[----:B------:R-:W-:Y:S05]  /*0cc0*/  CALL.ABS.NOINC R6 ;  /* 0x0000000006007343 */ /* 0x000fea0003c00000 */
.L_x_22:
[----:B------:R-:W-:Y:S02]  /*0cd0*/  R2UR UR4, R28 ;  /* 0x000000001c0472ca */ /* 0x000fe400000e0000 */
[----:B------:R-:W-:-:S13]  /*0ce0*/  R2UR UR5, R29 ;  /* 0x000000001d0572ca */ /* 0x000fda00000e0000 */
[----:B------:R-:W2:Y:S01]  /*0cf0*/  LDG.E.U8 R0, desc[UR4][R30.64] ;  /* 0x000000041e007981 */ /* 0x000ea2000c1e1100 */
[----:B------:R-:W-:Y:S01]  /*0d00*/  BSSY.RECONVERGENT B6, `(.L_x_23) ;  /* 0x0000017000067945 */ /* 0x000fe20003800200 */
[----:B------:R-:W-:Y:S02]  /*0d10*/  IMAD.MOV.U32 R22, RZ, RZ, RZ ;  /* 0x000000ffff167224 */ /* 0x000fe400078e00ff */
[----:B------:R-:W-:Y:S02]  /*0d20*/  IMAD.MOV.U32 R24, RZ, RZ, R4 ;  /* 0x000000ffff187224 */ /* 0x000fe400078e0004 */
[----:B------:R-:W-:Y:S01]  /*0d30*/  IMAD.MOV.U32 R25, RZ, RZ, R5 ;  /* 0x000000ffff197224 */ /* 0x000fe200078e0005 */
[----:B--2---:R-:W-:-:S13]  /*0d40*/  ISETP.NE.AND P0, PT, R0, 0xa, PT ;  /* 0x0000000a0000780c */ /* 0x004fda0003f05270 */
[----:B------:R-:W-:Y:S05]  /*0d50*/  @P0 BRA `(.L_x_24) ;  /* 0x0000000000440947 */ /* 0x000fea0003800000 */
[----:B------:R-:W-:Y:S01]  /*0d60*/  MOV R0, 0x0 ;  /* 0x0000000000007802 */ /* 0x000fe20000000f00 */
[----:B------:R-:W-:Y:S02]  /*0d70*/  IMAD.MOV.U32 R4, RZ, RZ, 0x4 ;  /* 0x00000004ff047424 */ /* 0x000fe400078e00ff */
[----:B------:R-:W-:Y:S01]  /*0d80*/  IMAD.MOV.U32 R5, RZ, RZ, RZ ;  /* 0x000000ffff057224 */ /* 0x000fe200078e00ff */
[----:B------:R0:W1:Y:S06]  /*0d90*/  LDC.64 R6, c[0x4][R0] ;  /* 0x0100000000067b82 */ /* 0x00006c0000000a00 */
[----:B------:R-:W-:-:S07]  /*0da0*/  LEPC R20, `(.L_x_25) ;  /* 0x000000001014794e */ /* 0x000fce0000000000 */
[----:B01----:R-:W-:Y:S05]  /*0db0*/  CALL.ABS.NOINC R6 ;  /* 0x0000000006007343 */ /* 0x003fea0003c00000 */
.L_x_25:
[C---:B------:R-:W-:Y:S02]  /*0dc0*/  R2UR UR4, R28.reuse ;  /* 0x000000001c0472ca */ /* 0x040fe400000e0000 */
[C---:B------:R-:W-:Y:S02]  /*0dd0*/  R2UR UR5, R29.reuse ;  /* 0x000000001d0572ca */ /* 0x040fe400000e0000 */
[C---:B------:R-:W-:Y:S02]  /*0de0*/  R2UR UR6, R28.reuse ;  /* 0x000000001c0672ca */ /* 0x040fe400000e0000 */
[C---:B------:R-:W-:Y:S02]  /*0df0*/  R2UR UR7, R29.reuse ;  /* 0x000000001d0772ca */ /* 0x040fe400000e0000 */
[----:B------:R-:W-:Y:S02]  /*0e00*/  R2UR UR8, R28 ;  /* 0x000000001c0872ca */ /* 0x000fe400000e0000 */
[----:B------:R-:W-:-:S05]  /*0e10*/  R2UR UR9, R29 ;  /* 0x000000001d0972ca */ /* 0x000fca00000e0000 */
[----:B------:R0:W-:Y:S04]  /*0e20*/  ST.E.64 desc[UR4][R24.64], R4 ;  /* 0x0000000418007985 */ /* 0x0001e8000c101b04 */
[----:B------:R0:W-:Y:S04]  /*0e30*/  ST.E.U16 desc[UR6][R4.64], RZ ;  /* 0x000000ff04007985 */ /* 0x0001e8000c101506 */
[----:B------:R-:W2:Y:S01]  /*0e40*/  LD.E.64 R6, desc[UR8][R24.64] ;  /* 0x0000000818067980 */ /* 0x000ea2000c101b00 */
[----:B------:R-:W-:-:S03]  /*0e50*/  IMAD.MOV.U32 R22, RZ, RZ, 0x1 ;  /* 0x00000001ff167424 */ /* 0x000fc600078e00ff */
[----:B--2---:R0:W-:Y:S04]  /*0e60*/  ST.E.U16 desc[UR4][R6.64+0x2], RZ ;  /* 0x000002ff06007985 */ /* 0x0041e8000c101504 */
.L_x_24:
[----:B------:R-:W-:Y:S05]  /*0e70*/  BSYNC.RECONVERGENT B6 ;  /* 0x0000000000067941 */ /* 0x000fea0003800200 */
.L_x_23:
[----:B------:R-:W-:Y:S02]  /*0e80*/  R2UR UR4, R28 ;  /* 0x000000001c0472ca */ /* 0x000fe400000e0000 */
[----:B------:R-:W-:-:S13]  /*0e90*/  R2UR UR5, R29 ;  /* 0x000000001d0572ca */ /* 0x000fda00000e0000 */
[----:B------:R-:W2:Y:S01]  /*0ea0*/  LDG.E.U8 R0, desc[UR4][R30.64+0x1] ;  /* 0x000001041e007981 */ /* 0x000ea2000c1e1100 */
[----:B------:R-:W-:Y:S01]  /*0eb0*/  BSSY.RECONVERGENT B6, `(.L_x_26) ;  /* 0x0000016000067945 */ /* 0x000fe20003800200 */
[----:B--2---:R-:W-:-:S13]  /*0ec0*/  ISETP.NE.AND P0, PT, R0, 0xa, PT ;  /* 0x0000000a0000780c */ /* 0x004fda0003f05270 */
[----:B------:R-:W-:Y:S05]  /*0ed0*/  @P0 BRA `(.L_x_27) ;  /* 0x00000000004c0947 */ /* 0x000fea0003800000 */
[----:B------:R-:W-:Y:S01]  /*0ee0*/  MOV R0, 0x0 ;  /* 0x0000000000007802 */ /* 0x000fe20000000f00 */
[----:B0-----:R-:W-:Y:S02]  /*0ef0*/  IMAD.MOV.U32 R4, RZ, RZ, 0x4 ;  /* 0x00000004ff047424 */ /* 0x001fe400078e00ff */
[----:B------:R-:W-:Y:S01]  /*0f00*/  IMAD.MOV.U32 R5, RZ, RZ, RZ ;  /* 0x000000ffff057224 */ /* 0x000fe200078e00ff */
[----:B------:R0:W1:Y:S06]  /*0f10*/  LDC.64 R6, c[0x4][R0] ;  /* 0x0100000000067b82 */ /* 0x00006c0000000a00 */
[----:B------:R-:W-:-:S07]  /*0f20*/  LEPC R20, `(.L_x_28) ;  /* 0x000000001014794e */ /* 0x000fce0000000000 */
[----:B01----:R-:W-:Y:S05]  /*0f30*/  CALL.ABS.NOINC R6 ;  /* 0x0000000006007343 */ /* 0x003fea0003c00000 */
.L_x_28:
[----:B------:R-:W-:Y:S01]  /*0f40*/  R2UR UR4, R28 ;  /* 0x000000001c0472ca */ /* 0x000fe200000e0000 */
[----:B------:R-:W-:Y:S01]  /*0f50*/  IMAD.WIDE.U32 R6, R22, 0x8, R24 ;  /* 0x0000000816067825 */ /* 0x000fe200078e0018 */
        /* <DEDUP_REMOVED lines=8> */
[----:B------:R-:W-:Y:S02]  /*0fe0*/  IMAD.MOV.U32 R0, RZ, RZ, 0x1 ;  /* 0x00000001ff007424 */ /* 0x000fe400078e00ff */
[----:B------:R-:W-:-:S03]  /*0ff0*/  VIADD R22, R22, 0x1 ;  /* 0x0000000116167836 */ /* 0x000fc60000000000 */
[----:B--2---:R1:W-:Y:S04]  /*1000*/  ST.E.U16 desc[UR4][R8.64+0x2], R0 ;  /* 0x0000020008007985 */ /* 0x0043e8000c101504 */
.L_x_27:
[----:B------:R-:W-:Y:S05]  /*1010*/  BSYNC.RECONVERGENT B6 ;  /* 0x0000000000067941 */ /* 0x000fea0003800200 */
.L_x_26:
[----:B------:R-:W-:Y:S02]  /*1020*/  R2UR UR4, R28 ;  /* 0x000000001c0472ca */ /* 0x000fe400000e0000 */
[----:B------:R-:W-:-:S13]  /*1030*/  R2UR UR5, R29 ;  /* 0x000000001d0572ca */ /* 0x000fda00000e0000 */
[----:B-1----:R-:W2:Y:S01]  /*1040*/  LDG.E.U8 R0, desc[UR4][R30.64+0x2] ;  /* 0x000002041e007981 */ /* 0x002ea2000c1e1100 */
        /* <DEDUP_REMOVED lines=9> */
.L_x_31:
        /* <DEDUP_REMOVED lines=13> */
.L_x_30:
[----:B------:R-:W-:Y:S05]  /*11b0*/  BSYNC.RECONVERGENT B6 ;  /* 0x0000000000067941 */ /* 0x000fea0003800200 */
.L_x_29:
[----:B------:R-:W-:Y:S02]  /*11c0*/  R2UR UR4, R28 ;  /* 0x000000001c0472ca */ /* 0x000fe400000e0000 */
[----:B------:R-:W-:-:S13]  /*11d0*/  R2UR UR5, R29 ;  /* 0x000000001d0572ca */ /* 0x000fda00000e0000 */
[----:B------:R-:W2:Y:S01]  /*11e0*/  LDG.E.U8 R0, desc[UR4][R30.64+0x3] ;  /* 0x000003041e007981 */ /* 0x000ea2000c1e1100 */
[----:B------:R-:W-:Y:S01]  /*11f0*/  BSSY.RECONVERGENT B6, `(.L_x_32) ;  /* 0x0000016000067945 */ /* 0x000fe20003800200 */
[----:B--2---:R-:W-:-:S13]  /*1200*/  ISETP.NE.AND P0, PT, R0, 0xa, PT ;  /* 0x0000000a0000780c */ /* 0x004fda0003f05270 */
[----:B------:R-:W-:Y:S05]  /*1210*/  @P0 BRA `(.L_x_33) ;  /* 0x00000000004c0947 */ /* 0x000fea0003800000 */
[----:B------:R-:W-:Y:S01]  /*1220*/  MOV R0, 0x0 ;  /* 0x0000000000007802 */ /* 0x000fe20000000f00 */
[----:B01----:R-:W-:Y:S02]  /*1230*/  IMAD.MOV.U32 R4, RZ, RZ, 0x4 ;  /* 0x00000004ff047424 */ /* 0x003fe400078e00ff */
[----:B------:R-:W-:Y:S01]  /*1240*/  IMAD.MOV.U32 R5, RZ, RZ, RZ ;  /* 0x000000ffff057224 */ /* 0x000fe200078e00ff */
[----:B------:R0:W1:Y:S06]  /*1250*/  LDC.64 R6, c[0x4][R0] ;  /* 0x0100000000067b82 */ /* 0x00006c0000000a00 */
[----:B------:R-:W-:-:S07]  /*1260*/  LEPC R20, `(.L_x_34) ;  /* 0x000000001014794e */ /* 0x000fce0000000000 */
[----:B01----:R-:W-:Y:S05]  /*1270*/  CALL.ABS.NOINC R6 ;  /* 0x0000000006007343 */ /* 0x003fea0003c00000 */
.L_x_34:
[----:B------:R-:W-:Y:S01]  /*1280*/  R2UR UR4, R28 ;  /* 0x000000001c0472ca */ /* 0x000fe200000e0000 */
[----:B------:R-:W-:Y:S01]  /*1290*/  IMAD.WIDE.U32 R8, R22, 0x8, R24 ;  /* 0x0000000816087825 */ /* 0x000fe200078e0018 */
[C---:B------:R-:W-:Y:S02]  /*12a0*/  R2UR UR5, R29.reuse ;  /* 0x000000001d0572ca */ /* 0x040fe400000e0000 */
[C---:B------:R-:W-:Y:S01]  /*12b0*/  R2UR UR6, R28.reuse ;  /* 0x000000001c0672ca */ /* 0x040fe200000e0000 */
[----:B------:R-:W-:Y:S01]  /*12c0*/  IMAD.MOV.U32 R0, RZ, RZ, 0x1 ;  /* 0x00000001ff007424 */ /* 0x000fe200078e00ff */
[C---:B------:R-:W-:Y:S02]  /*12d0*/  R2UR UR7, R29.reuse ;  /* 0x000000001d0772ca */ /* 0x040fe400000e0000 */
[----:B------:R-:W-:Y:S02]  /*12e0*/  R2UR UR8, R28 ;  /* 0x000000001c0872ca */ /* 0x000fe400000e0000 */
[----:B------:R-:W-:-:S05]  /*12f0*/  R2UR UR9, R29 ;  /* 0x000000001d0972ca */ /* 0x000fca00000e0000 */
[----:B------:R2:W-:Y:S04]  /*1300*/  ST.E.64 desc[UR4][R8.64], R4 ;  /* 0x0000000408007985 */ /* 0x0005e8000c101b04 */
[----:B------:R2:W-:Y:S04]  /*1310*/  ST.E.U16 desc[UR6][R4.64], R0 ;  /* 0x0000000004007985 */ /* 0x0005e8000c101506 */
[----:B------:R-:W3:Y:S01]  /*1320*/  LD.E.64 R6, desc[UR8][R8.64] ;  /* 0x0000000808067980 */ /* 0x000ee2000c101b00 */
[----:B------:R-:W-:-:S03]  /*1330*/  VIADD R22, R22, 0x1 ;  /* 0x0000000116167836 */ /* 0x000fc60000000000 */
[----:B---3--:R2:W-:Y:S04]  /*1340*/  ST.E.U16 desc[UR4][R6.64+0x2], RZ ;  /* 0x000002ff06007985 */ /* 0x0085e8000c101504 */
.L_x_33:
[----:B------:R-:W-:Y:S05]  /*1350*/  BSYNC.RECONVERGENT B6 ;  /* 0x0000000000067941 */ /* 0x000fea0003800200 */
.L_x_32:
[----:B------:R-:W-:Y:S02]  /*1360*/  R2UR UR4, R28 ;  /* 0x000000001c0472ca */ /* 0x000fe400000e0000 */
[----:B------:R-:W-:-:S13]  /*1370*/  R2UR UR5, R29 ;  /* 0x000000001d0572ca */ /* 0x000fda00000e0000 */
[----:B--2---:R-:W2:Y:S01]  /*1380*/  LDG.E.U8 R0, desc[UR4][R30.64+0x4] ;  /* 0x000004041e007981 */ /* 0x004ea2000c1e1100 */
        /* <DEDUP_REMOVED lines=9> */
.L_x_37:
        /* <DEDUP_REMOVED lines=12> */
[----:B---3--:R2:W-:Y:S04]  /*14e0*/  ST.E.U16 desc[UR4][R6.64+0x2], R3 ;  /* 0x0000020306007985 */ /* 0x0085e8000c101504 */
.L_x_36:
[----:B------:R-:W-:Y:S05]  /*14f0*/  BSYNC.RECONVERGENT B6 ;  /* 0x0000000000067941 */ /* 0x000fea0003800200 */
.L_x_35:
[----:B------:R-:W-:Y:S02]  /*1500*/  R2UR UR4, R28 ;  /* 0x000000001c0472ca */ /* 0x000fe400000e0000 */
[----:B------:R-:W-:-:S13]  /*1510*/  R2UR UR5, R29 ;  /* 0x000000001d0572ca */ /* 0x000fda00000e0000 */
[----:B------:R-:W3:Y:S01]  /*1520*/  LDG.E.U8 R0, desc[UR4][R30.64+0x5] ;  /* 0x000005041e007981 */ /* 0x000ee2000c1e1100 */
[----:B------:R-:W-:Y:S01]  /*1530*/  BSSY.RECONVERGENT B6, `(.L_x_38) ;  /* 0x0000017000067945 */ /* 0x000fe20003800200 */
[----:B---3--:R-:W-:-:S13]  /*1540*/  ISETP.NE.AND P0, PT, R0, 0xa, PT ;  /* 0x0000000a0000780c */ /* 0x008fda0003f05270 */
[----:B------:R-:W-:Y:S05]  /*1550*/  @P0 BRA `(.L_x_39) ;  /* 0x0000000000500947 */ /* 0x000fea0003800000 */
[----:B------:R-:W-:Y:S01]  /*1560*/  MOV R0, 0x0 ;  /* 0x0000000000007802 */ /* 0x000fe20000000f00 */
[----:B012---:R-:W-:Y:S02]  /*1570*/  IMAD.MOV.U32 R4, RZ, RZ, 0x4 ;  /* 0x00000004ff047424 */ /* 0x007fe400078e00ff */
[----:B------:R-:W-:Y:S01]  /*1580*/  IMAD.MOV.U32 R5, RZ, RZ, RZ ;  /* 0x000000ffff057224 */ /* 0x000fe200078e00ff */
[----:B------:R0:W1:Y:S06]  /*1590*/  LDC.64 R6, c[0x4][R0] ;  /* 0x0100000000067b82 */ /* 0x00006c0000000a00 */
[----:B------:R-:W-:-:S07]  /*15a0*/  LEPC R20, `(.L_x_40) ;  /* 0x000000001014794e */ /* 0x000fce0000000000 */
[----:B01----:R-:W-:Y:S05]  /*15b0*/  CALL.ABS.NOINC R6 ;  /* 0x0000000006007343 */ /* 0x003fea0003c00000 */
.L_x_40:
        /* <DEDUP_REMOVED lines=10> */
[----:B------:R-:W2:Y:S01]  /*1660*/  LD.E.64 R6, desc[UR8][R8.64] ;  /* 0x0000000808067980 */ /* 0x000ea2000c101b00 */
[----:B------:R-:W-:Y:S02]  /*1670*/  IMAD.MOV.U32 R3, RZ, RZ, 0x2 ;  /* 0x00000002ff037424 */ /* 0x000fe400078e00ff */
[----:B------:R-:W-:-:S03]  /*1680*/  VIADD R22, R22, 0x1 ;  /* 0x0000000116167836 */ /* 0x000fc60000000000 */
[----:B--2---:R3:W-:Y:S04]  /*1690*/  ST.E.U16 desc[UR4][R6.64+0x2], R3 ;  /* 0x0000020306007985 */ /* 0x0047e8000c101504 */
.L_x_39:
[----:B------:R-:W-:Y:S05]  /*16a0*/  BSYNC.RECONVERGENT B6 ;  /* 0x0000000000067941 */ /* 0x000fea0003800200 */
.L_x_38:
[----:B------:R-:W-:Y:S02]  /*16b0*/  R2UR UR4, R28 ;  /* 0x000000001c0472ca */ /* 0x000fe400000e0000 */
[----:B------:R-:W-:-:S13]  /*16c0*/  R2UR UR5, R29 ;  /* 0x000000001d0572ca */ /* 0x000fda00000e0000 */
[----:B---3--:R-:W3:Y:S01]  /*16d0*/  LDG.E.U8 R0, desc[UR4][R30.64+0x6] ;  /* 0x000006041e007981 */ /* 0x008ee2000c1e1100 */
        /* <DEDUP_REMOVED lines=9> */
.L_x_43:
        /* <DEDUP_REMOVED lines=11> */
[----:B------:R-:W-:-:S03]  /*1820*/  VIADD R22, R22, 0x1 ;  /* 0x0000000116167836 */ /* 0x000fc60000000000 */
[----:B--2---:R3:W-:Y:S04]  /*1830*/  ST.E.U16 desc[UR4][R6.64+0x2], RZ ;  /* 0x000002ff06007985 */ /* 0x0047e8000c101504 */
.L_x_42:
[----:B------:R-:W-:Y:S05]  /*1840*/  BSYNC.RECONVERGENT B6 ;  /* 0x0000000000067941 */ /* 0x000fea0003800200 */
.L_x_41:
        /* <DEDUP_REMOVED lines=12> */
.L_x_46:
        /* <DEDUP_REMOVED lines=14> */
.L_x_45:
[----:B------:R-:W-:Y:S05]  /*19f0*/  BSYNC.RECONVERGENT B6 ;  /* 0x0000000000067941 */ /* 0x000fea0003800200 */
.L_x_44:
        /* <DEDUP_REMOVED lines=12> */
.L_x_49:
        /* <DEDUP_REMOVED lines=12> */
[----:B--2---:R3:W-:Y:S04]  /*1b80*/  ST.E.U16 desc[UR4][R6.64+0x2], R3 ;  /* 0x0000020306007985 */ /* 0x0047e8000c101504 */
.L_x_48:
[----:B------:R-:W-:Y:S05]  /*1b90*/  BSYNC.RECONVERGENT B6 ;  /* 0x0000000000067941 */ /* 0x000fea0003800200 */
.L_x_47:
[----:B------:R-:W-:Y:S01]  /*1ba0*/  ISETP.NE.AND P0, PT, R22, RZ, PT ;  /* 0x000000ff1600720c */ /* 0x000fe20003f05270 */
[----:B------:R-:W-:-:S12]  /*1bb0*/  BSSY.RECONVERGENT B6, `(.L_x_50) ;  /* 0x0000035000067945 */ /* 0x000fd80003800200 */
[----:B------:R-:W-:Y:S05]  /*1bc0*/  @!P0 BRA `(.L_x_51) ;  /* 0x0000000000cc8947 */ /* 0x000fea0003800000 */
[----:B------:R-:W-:Y:S02]  /*1bd0*/  VIADD R23, R23, 0x1 ;  /* 0x0000000117177836 */ /* 0x000fe40000000000 */
[----:B------:R-:W-:-:S07]  /*1be0*/  IMAD.MOV.U32 R27, RZ, RZ, RZ ;  /* 0x000000ffff1b7224 */ /* 0x000fce00078e00ff */
.L_x_52:
[----:B------:R-:W-:Y:S01]  /*1bf0*/  R2UR UR4, R28 ;  /* 0x000000001c0472ca */ /* 0x000fe200000e0000 */
[----:B01234-:R-:W-:Y:S01]  /*1c00*/  IMAD.WIDE.U32 R4, R27, 0x8, R24 ;  /* 0x000000081b047825 */ /* 0x01ffe200078e0018 */
[----:B------:R-:W-:-:S13]  /*1c10*/  R2UR UR5, R29 ;  /* 0x000000001d0572ca */ /* 0x000fda00000e0000 */
[----:B------:R-:W2:Y:S01]  /*1c20*/  LD.E.64 R4, desc[UR4][R4.64] ;  /* 0x0000000404047980 */ /* 0x000ea2000c101b00 */
[----:B------:R-:W-:Y:S02]  /*1c30*/  R2UR UR6, R28 ;  /* 0x000000001c0672ca */ /* 0x000fe400000e0000 */
[----:B------:R-:W-:Y:S01]  /*1c40*/  R2UR UR7, R29 ;  /* 0x000000001d0772ca */ /* 0x000fe200000e0000 */
[----:B--2---:R-:W2:-:S12]  /*1c50*/  LD.E.U16 R7, desc[UR4][R4.64] ;  /* 0x0000000404077980 */ /* 0x004e98000c101500 */
[----:B------:R-:W3:Y:S01]  /*1c60*/  LD.E.U16 R3, desc[UR6][R4.64+0x2] ;  /* 0x0000020604037980 */ /* 0x000ee2000c101500 */
[----:B--2---:R-:W-:-:S03]  /*1c70*/  IMAD.WIDE.U32 R6, R7, 0x3, R30 ;  /* 0x0000000307067825 */ /* 0x004fc600078e001e */
[----:B---3--:R-:W-:-:S05]  /*1c80*/  IADD3 R6, P0, PT, R6, R3, RZ ;  /* 0x0000000306067210 */ /* 0x008fca0007f1e0ff */
[----:B------:R-:W-:-:S05]  /*1c90*/  IMAD.X R7, RZ, RZ, R7, P0 ;  /* 0x000000ffff077224 */ /* 0x000fca00000e0607 */
[----:B------:R0:W-:Y:S04]  /*1ca0*/  STG.E.U8 desc[UR4][R6.64], R18 ;  /* 0x0000001206007986 */ /* 0x0001e8000c101104 */
[----:B------:R-:W2:Y:S01]  /*1cb0*/  LDG.E.U16 R3, desc[UR6][R30.64+0xa] ;  /* 0x00000a061e037981 */ /* 0x000ea2000c1e1500 */
[----:B------:R-:W-:Y:S01]  /*1cc0*/  IMAD.MOV R0, RZ, RZ, -R18 ;  /* 0x000000ffff007224 */ /* 0x000fe200078e0a12 */
[----:B------:R-:W-:Y:S01]  /*1cd0*/  MOV R20, 0x1da0 ;  /* 0x00001da000147802 */ /* 0x000fe20000000f00 */
[----:B------:R-:W-:Y:S02]  /*1ce0*/  IMAD.MOV R8, RZ, RZ, -R19 ;  /* 0x000000ffff087224 */ /* 0x000fe400078e0a13 */
[----:B------:R-:W-:Y:S01]  /*1cf0*/  IMAD.MOV R9, RZ, RZ, -R2 ;  /* 0x000000ffff097224 */ /* 0x000fe200078e0a02 */
[----:B------:R-:W-:Y:S01]  /*1d00*/  PRMT R0, R0, 0x7710, RZ ;  /* 0x0000771000007816 */ /* 0x000fe200000000ff */
[----:B------:R-:W-:-:S02]  /*1d10*/  IMAD.MOV.U32 R4, RZ, RZ, R30 ;  /* 0x000000ffff047224 */ /* 0x000fc400078e001e */
[----:B------:R-:W-:Y:S02]  /*1d20*/  IMAD.MOV.U32 R5, RZ, RZ, R31 ;  /* 0x000000ffff057224 */ /* 0x000fe400078e001f */
[----:B------:R-:W-:Y:S02]  /*1d30*/  VIADD R0, R0, 0x1 ;  /* 0x0000000100007836 */ /* 0x000fe40000000000 */
[----:B0-----:R-:W-:Y:S02]  /*1d40*/  IMAD.MOV.U32 R7, RZ, RZ, R23 ;  /* 0x000000ffff077224 */ /* 0x001fe400078e0017 */
[----:B------:R-:W-:Y:S01]  /*1d50*/  IMAD.MOV.U32 R21, RZ, RZ, 0x0 ;  /* 0x00000000ff157424 */ /* 0x000fe200078e00ff */
[----:B------:R-:W-:Y:S01]  /*1d60*/  LOP3.LUT R6, R0, 0xff, RZ, 0xc0, !PT ;  /* 0x000000ff00067812 */ /* 0x000fe200078ec0ff */
[----:B--2---:R-:W-:-:S05]  /*1d70*/  VIADD R3, R3, 0xffffffff ;  /* 0xffffffff03037836 */ /* 0x004fca0000000000 */
[----:B------:R0:W-:Y:S02]  /*1d80*/  STG.E.U16 desc[UR4][R30.64+0xa], R3 ;  /* 0x00000a031e007986 */ /* 0x0001e4000c101504 */
[----:B0-----:R-:W-:Y:S05]  /*1d90*/  CALL.REL.NOINC `($_Z14GetScoreKernelP10job_structPi$_Z4moveP5boardhiii) ;  /* 0xffffffe000e87944 */ /* 0x001fea0003c3ffff */
[----:B------:R-:W-:Y:S01]  /*1da0*/  R2UR UR4, R28 ;  /* 0x000000001c0472ca */ /* 0x000fe200000e0000 */
[----:B------:R-:W-:Y:S01]  /*1db0*/  IMAD.WIDE.U32 R6, R27, 0x8, R24 ;  /* 0x000000081b067825 */ /* 0x000fe200078e0018 */
[----:B------:R-:W-:-:S13]  /*1dc0*/  R2UR UR5, R29 ;  /* 0x000000001d0572ca */ /* 0x000fda00000e0000 */
[----:B------:R-:W2:Y:S01]  /*1dd0*/  LD.E.64 R6, desc[UR4][R6.64] ;  /* 0x0000000406067980 */ /* 0x000ea2000c101b00 */
[----:B------:R-:W-:Y:S02]  /*1de0*/  R2UR UR6, R28 ;  /* 0x000000001c0672ca */ /* 0x000fe400000e0000 */
[----:B------:R-:W-:Y:S01]  /*1df0*/  R2UR UR7, R29 ;  /* 0x000000001d0772ca */ /* 0x000fe200000e0000 */
[----:B--2---:R-:W2:-:S12]  /*1e00*/  LD.E.U16 R9, desc[UR4][R6.64] ;  /* 0x0000000406097980 */ /* 0x004e98000c101500 */
[----:B------:R-:W3:Y:S01]  /*1e10*/  LD.E.U16 R3, desc[UR6][R6.64+0x2] ;  /* 0x0000020606037980 */ /* 0x000ee2000c101500 */
[----:B------:R-:W-:Y:S02]  /*1e20*/  IMAD.MOV.U32 R5, RZ, RZ, 0xa ;  /* 0x0000000aff057424 */ /* 0x000fe400078e00ff */
[----:B--2---:R-:W-:-:S03]  /*1e30*/  IMAD.WIDE.U32 R8, R9, 0x3, R30 ;  /* 0x0000000309087825 */ /* 0x004fc600078e001e */
[----:B---3--:R-:W-:-:S05]  /*1e40*/  IADD3 R8, P0, PT, R8, R3, RZ ;  /* 0x0000000308087210 */ /* 0x008fca0007f1e0ff */
[----:B------:R-:W-:-:S05]  /*1e50*/  IMAD.X R9, RZ, RZ, R9, P0 ;  /* 0x000000ffff097224 */ /* 0x000fca00000e0609 */
[----:B------:R4:W-:Y:S04]  /*1e60*/  STG.E.U8 desc[UR4][R8.64], R5 ;  /* 0x0000000508007986 */ /* 0x0009e8000c101104 */
[----:B------:R-:W2:Y:S01]  /*1e70*/  LDG.E.U16 R0, desc[UR6][R30.64+0xa] ;  /* 0x00000a061e007981 */ /* 0x000ea2000c1e1500 */
[----:B------:R-:W-:Y:S02]  /*1e80*/  IMAD.MOV R7, RZ, RZ, -R4 ;  /* 0x000000ffff077224 */ /* 0x000fe400078e0a04 */
[----:B------:R-:W-:-:S03]  /*1e90*/  VIADD R27, R27, 0x1 ;  /* 0x000000011b1b7836 */ /* 0x000fc60000000000 */
[----:B------:R-:W-:Y:S02]  /*1ea0*/  VIMNMX R2, PT, PT, R2, R7, !PT ;  /* 0x0000000702027248 */ /* 0x000fe40007fe0100 */
[----:B------:R-:W-:Y:S02]  /*1eb0*/  ISETP.GE.AND P0, PT, R27, R22, PT ;  /* 0x000000161b00720c */ /* 0x000fe40003f06270 */
[----:B------:R-:W-:Y:S01]  /*1ec0*/  ISETP.LT.AND P1, PT, R2, R19, PT ;  /* 0x000000130200720c */ /* 0x000fe20003f21270 */
[----:B--2---:R-:W-:-:S05]  /*1ed0*/  VIADD R3, R0, 0x1 ;  /* 0x0000000100037836 */ /* 0x004fca0000000000 */
[----:B------:R4:W-:Y:S07]  /*1ee0*/  STG.E.U16 desc[UR4][R30.64+0xa], R3 ;  /* 0x00000a031e007986 */ /* 0x0009ee000c101504 */
[----:B------:R-:W-:Y:S05]  /*1ef0*/  @!P0 BRA P1, `(.L_x_52) ;  /* 0xfffffffc003c8947 */ /* 0x000fea000083ffff */
.L_x_51:
[----:B------:R-:W-:Y:S05]  /*1f00*/  BSYNC.RECONVERGENT B6 ;  /* 0x0000000000067941 */ /* 0x000fea0003800200 */
.L_x_50:
[----:B------:R-:W-:Y:S01]  /*1f10*/  ISETP.NE.AND P0, PT, R22, RZ, PT ;  /* 0x000000ff1600720c */ /* 0x000fe20003f05270 */
[----:B------:R-:W-:-:S12]  /*1f20*/  BSSY.RECONVERGENT B6, `(.L_x_53) ;  /* 0x0000015000067945 */ /* 0x000fd80003800200 */
[----:B------:R-:W-:Y:S05]  /*1f30*/  @!P0 BRA `(.L_x_54) ;  /* 0x00000000004c8947 */ /* 0x000fea0003800000 */
[----:B------:R-:W-:Y:S02]  /*1f40*/  IMAD.MOV R22, RZ, RZ, -R22 ;  /* 0x000000ffff167224 */ /* 0x000fe400078e0a16 */
[----:B------:R-:W-:Y:S02]  /*1f50*/  IMAD.MOV.U32 R18, RZ, RZ, R24 ;  /* 0x000000ffff127224 */ /* 0x000fe400078e0018 */
[----:B------:R-:W-:-:S07]  /*1f60*/  IMAD.MOV.U32 R19, RZ, RZ, R25 ;  /* 0x000000ffff137224 */ /* 0x000fce00078e0019 */
.L_x_56:
[----:B------:R-:W-:Y:S01]  /*1f70*/  R2UR UR4, R28 ;  /* 0x000000001c0472ca */ /* 0x000fe200000e0000 */
[----:B-1234-:R-:W-:Y:S01]  /*1f80*/  IMAD.MOV.U32 R8, RZ, RZ, R18 ;  /* 0x000000ffff087224 */ /* 0x01efe200078e0012 */
[----:B------:R-:W-:Y:S01]  /*1f90*/  R2UR UR5, R29 ;  /* 0x000000001d0572ca */ /* 0x000fe200000e0000 */
[----:B------:R-:W-:-:S12]  /*1fa0*/  IMAD.MOV.U32 R9, RZ, RZ, R19 ;  /* 0x000000ffff097224 */ /* 0x000fd800078e0013 */
[----:B0-----:R0:W5:Y:S01]  /*1fb0*/  LD.E.64 R4, desc[UR4][R8.64] ;  /* 0x0000000408047980 */ /* 0x001162000c101b00 */
[----:B------:R-:W-:Y:S01]  /*1fc0*/  VIADD R22, R22, 0x1 ;  /* 0x0000000116167836 */ /* 0x000fe20000000000 */
[----:B------:R-:W-:-:S04]  /*1fd0*/  MOV R0, 0x8 ;  /* 0x0000000800007802 */ /* 0x000fc80000000f00 */
[----:B------:R-:W-:Y:S01]  /*1fe0*/  ISETP.NE.AND P0, PT, R22, RZ, PT ;  /* 0x000000ff1600720c */ /* 0x000fe20003f05270 */
[----:B------:R1:W2:Y:S03]  /*1ff0*/  LDC.64 R6, c[0x4][R0] ;  /* 0x0100000000067b82 */ /* 0x0002a60000000a00 */
[----:B01----:R-:W-:-:S09]  /*2000*/  P2R R0, PR, RZ, 0x1 ;  /* 0x00000001ff007803 */ /* 0x003fd20000000000 */
[----:B------:R-:W-:-:S07]  /*2010*/  LEPC R20, `(.L_x_55) ;  /* 0x000000001014794e */ /* 0x000fce0000000000 */
[----:B--2--5:R-:W-:Y:S05]  /*2020*/  CALL.ABS.NOINC R6 ;  /* 0x0000000006007343 */ /* 0x024fea0003c00000 */
.L_x_55:
[----:B------:R-:W-:Y:S02]  /*2030*/  ISETP.NE.AND P6, PT, R22, RZ, PT ;  /* 0x000000ff1600720c */ /* 0x000fe40003fc5270 */
[----:B------:R-:W-:-:S05]  /*2040*/  IADD3 R18, P0, PT, R18, 0x8, RZ ;  /* 0x0000000812127810 */ /* 0x000fca0007f1e0ff */
[----:B------:R-:W-:-:S06]  /*2050*/  IMAD.X R19, RZ, RZ, R19, P0 ;  /* 0x000000ffff137224 */ /* 0x000fcc00000e0613 */
[----:B------:R-:W-:Y:S05]  /*2060*/  @P6 BRA `(.L_x_56) ;  /* 0xfffffffc00c06947 */ /* 0x000fea000383ffff */
.L_x_54:
[----:B------:R-:W-:Y:S05]  /*2070*/  BSYNC.RECONVERGENT B6 ;  /* 0x0000000000067941 */ /* 0x000fea0003800200 */
.L_x_53:
[----:B------:R-:W-:Y:S01]  /*2080*/  MOV R0, 0x8 ;  /* 0x0000000800007802 */ /* 0x000fe20000000f00 */
[----:B0123--:R-:W-:Y:S02]  /*2090*/  IMAD.MOV.U32 R4, RZ, RZ, R24 ;  /* 0x000000ffff047224 */ /* 0x00ffe400078e0018 */
[----:B----4-:R-:W-:Y:S01]  /*20a0*/  IMAD.MOV.U32 R5, RZ, RZ, R25 ;  /* 0x000000ffff057224 */ /* 0x010fe200078e0019 */
[----:B------:R0:W1:Y:S06]  /*20b0*/  LDC.64 R6, c[0x4][R0] ;  /* 0x0100000000067b82 */ /* 0x00006c0000000a00 */
[----:B------:R-:W-:-:S07]  /*20c0*/  LEPC R20, `(.L_x_57) ;  /* 0x000000001014794e */ /* 0x000fce0000000000 */
[----:B01----:R-:W-:Y:S05]  /*20d0*/  CALL.ABS.NOINC R6 ;  /* 0x0000000006007343 */ /* 0x003fea0003c00000 */
.L_x_57:
[----:B------:R-:W-:-:S07]  /*20e0*/  IMAD.MOV.U32 R4, RZ, RZ, R2 ;  /* 0x000000ffff047224 */ /* 0x000fce00078e0002 */
.L_x_21:
[----:B------:R-:W-:Y:S05]  /*20f0*/  BSYNC.RECONVERGENT B7 ;  /* 0x0000000000077941 */ /* 0x000fea0003800200 */
.L_x_20:
[----:B------:R-:W2:Y:S01]  /*2100*/  LDL R20, [R1+0x14] ;  /* 0x0000140001147983 */ /* 0x000ea20000100800 */
[----:B------:R0:W-:Y:S05]  /*2110*/  BMOV.32 B6, R16 ;  /* 0x0000001006007356 */ /* 0x0001ea0000000000 */
[----:B------:R-:W2:Y:S01]  /*2120*/  LDL R21, [R1+0x18] ;  /* 0x0000180001157983 */ /* 0x000ea20000100800 */
[----:B------:R1:W-:Y:S05]  /*2130*/  BMOV.32 B7, R17 ;  /* 0x0000001107007356 */ /* 0x0003ea0000000000 */
[----:B------:R-:W2:Y:S04]  /*2140*/  LDL R2, [R1] ;  /* 0x0000000001027983 */ /* 0x000ea80000100800 */
[----:B0-----:R-:W2:Y:S04]  /*2150*/  LDL R16, [R1+0x4] ;  /* 0x0000040001107983 */ /* 0x001ea80000100800 */
[----:B-1----:R-:W2:Y:S04]  /*2160*/  LDL R17, [R1+0x8] ;  /* 0x0000080001117983 */ /* 0x002ea80000100800 */
[----:B------:R-:W2:Y:S04]  /*2170*/  LDL R18, [R1+0xc] ;  /* 0x00000c0001127983 */ /* 0x000ea80000100800 */
        /* <DEDUP_REMOVED lines=9> */
[----:B------:R0:W2:Y:S02]  /*2210*/  LDL R31, [R1+0x3c] ;  /* 0x00003c00011f7983 */ /* 0x0000a40000100800 */
[----:B0-----:R-:W-:Y:S01]  /*2220*/  VIADD R1, R1, 0x40 ;  /* 0x0000004001017836 */ /* 0x001fe20000000000 */
[----:B--2---:R-:W-:Y:S06]  /*2230*/  RET.REL.NODEC R20 `(_Z14GetScoreKernelP10job_structPi) ;  /* 0xffffffdc14707950 */ /* 0x004fec0003c3ffff */
.L_x_58:
[----:B------:R-:W-:-:S00]  /*2240*/  BRA `(.L_x_58) ;  /* 0xfffffffc00fc7947 */ /* 0x000fc0000383ffff */
[----:B------:R-:W-:-:S00]  /*2250*/  NOP ;  /* 0x0000000000007918 */ /* 0x000fc00000000000 */
        /* <DEDUP_REMOVED lines=10> */
.L_x_59:


//--------------------- .nv.shared.reserved.0     --------------------------
	.section	.nv.shared.reserved.0,"aw",@nobits
	.weak		__nv_reservedSMEM_offset_0_alias
	.size		__nv_reservedSMEM_offset_0_alias, 0, 64
	.other		__nv_reservedSMEM_offset_0_alias,@"STO_CUDA_RESERVED_SHARED STV_DEFAULT"
__nv_reservedSMEM_offset_0_alias:
	.zero		0
	.zero		64


//--------------------- .nv.constant0._Z14GetScoreKernelP10job_structPi --------------------------
	.section	.nv.constant0._Z14GetScoreKernelP10job_structPi,"a",@progbits
	.sectionflags	@""
	.align	4
.nv.constant0._Z14GetScoreKernelP10job_structPi:
	.zero		912


//--------------------- SYMBOLS --------------------------

	.type		.nv.reservedSmem.offset0,@object
	.size		.nv.reservedSmem.offset0,0x4
	.type		malloc,@function
	.type		free,@function
